//
// Generated by NVIDIA NVVM Compiler
//
// Compiler Build ID: CL-36424714
// Cuda compilation tools, release 13.0, V13.0.88
// Based on NVVM 20.0.0
//

.version 9.0
.target sm_100
.address_size 64

	// .globl	_Z11matrixMulV1PiS_S_i

.visible .entry _Z11matrixMulV1PiS_S_i(
	.param .u64 .ptr .align 1 _Z11matrixMulV1PiS_S_i_param_0,
	.param .u64 .ptr .align 1 _Z11matrixMulV1PiS_S_i_param_1,
	.param .u64 .ptr .align 1 _Z11matrixMulV1PiS_S_i_param_2,
	.param .u32 _Z11matrixMulV1PiS_S_i_param_3
)
{
	.reg .pred 	%p<10>;
	.reg .b32 	%r<105>;
	.reg .b64 	%rd<67>;

	ld.param.u64 	%rd14, [_Z11matrixMulV1PiS_S_i_param_0];
	ld.param.u64 	%rd15, [_Z11matrixMulV1PiS_S_i_param_1];
	ld.param.u32 	%r30, [_Z11matrixMulV1PiS_S_i_param_3];
	cvta.to.global.u64 	%rd1, %rd15;
	cvta.to.global.u64 	%rd2, %rd14;
	mov.u32 	%r31, %ntid.y;
	mov.u32 	%r32, %ctaid.y;
	mov.u32 	%r33, %tid.y;
	mad.lo.s32 	%r1, %r31, %r32, %r33;
	mov.u32 	%r34, %ntid.x;
	mov.u32 	%r35, %ctaid.x;
	mov.u32 	%r36, %tid.x;
	mad.lo.s32 	%r2, %r34, %r35, %r36;
	max.s32 	%r37, %r1, %r2;
	setp.ge.s32 	%p1, %r37, %r30;
	@%p1 bra 	$L__BB0_13;
	mul.lo.s32 	%r3, %r30, %r1;
	and.b32  	%r4, %r30, 7;
	setp.lt.u32 	%p2, %r30, 8;
	mov.b32 	%r99, 0;
	mov.u32 	%r104, %r99;
	@%p2 bra 	$L__BB0_4;
	and.b32  	%r99, %r30, 2147483640;
	neg.s32 	%r93, %r99;
	mul.wide.s32 	%rd16, %r30, 4;
	add.s64 	%rd3, %rd1, %rd16;
	shl.b32 	%r7, %r30, 3;
	mul.wide.s32 	%rd17, %r30, 8;
	add.s64 	%rd4, %rd1, %rd17;
	mul.wide.s32 	%rd18, %r30, 12;
	add.s64 	%rd5, %rd1, %rd18;
	mul.wide.s32 	%rd19, %r30, 16;
	add.s64 	%rd6, %rd1, %rd19;
	mul.wide.s32 	%rd20, %r30, 20;
	add.s64 	%rd7, %rd1, %rd20;
	mul.wide.s32 	%rd21, %r30, 24;
	add.s64 	%rd8, %rd1, %rd21;
	mul.wide.s32 	%rd22, %r30, 28;
	add.s64 	%rd9, %rd1, %rd22;
	mul.wide.u32 	%rd23, %r3, 4;
	add.s64 	%rd24, %rd23, %rd2;
	add.s64 	%rd66, %rd24, 16;
	mov.b32 	%r104, 0;
	mov.u32 	%r92, %r2;
$L__BB0_3:
	.pragma "nounroll";
	mul.wide.s32 	%rd25, %r92, 4;
	add.s64 	%rd26, %rd3, %rd25;
	add.s64 	%rd27, %rd4, %rd25;
	add.s64 	%rd28, %rd5, %rd25;
	add.s64 	%rd29, %rd6, %rd25;
	add.s64 	%rd30, %rd7, %rd25;
	add.s64 	%rd31, %rd8, %rd25;
	add.s64 	%rd32, %rd9, %rd25;
	add.s64 	%rd33, %rd1, %rd25;
	ld.global.u32 	%r41, [%rd66+-16];
	ld.global.u32 	%r42, [%rd33];
	mad.lo.s32 	%r43, %r42, %r41, %r104;
	ld.global.u32 	%r44, [%rd66+-12];
	ld.global.u32 	%r45, [%rd26];
	mad.lo.s32 	%r46, %r45, %r44, %r43;
	ld.global.u32 	%r47, [%rd66+-8];
	ld.global.u32 	%r48, [%rd27];
	mad.lo.s32 	%r49, %r48, %r47, %r46;
	ld.global.u32 	%r50, [%rd66+-4];
	ld.global.u32 	%r51, [%rd28];
	mad.lo.s32 	%r52, %r51, %r50, %r49;
	ld.global.u32 	%r53, [%rd66];
	ld.global.u32 	%r54, [%rd29];
	mad.lo.s32 	%r55, %r54, %r53, %r52;
	ld.global.u32 	%r56, [%rd66+4];
	ld.global.u32 	%r57, [%rd30];
	mad.lo.s32 	%r58, %r57, %r56, %r55;
	ld.global.u32 	%r59, [%rd66+8];
	ld.global.u32 	%r60, [%rd31];
	mad.lo.s32 	%r61, %r60, %r59, %r58;
	ld.global.u32 	%r62, [%rd66+12];
	ld.global.u32 	%r63, [%rd32];
	mad.lo.s32 	%r104, %r63, %r62, %r61;
	add.s32 	%r93, %r93, 8;
	add.s32 	%r92, %r92, %r7;
	add.s64 	%rd66, %rd66, 32;
	setp.ne.s32 	%p3, %r93, 0;
	@%p3 bra 	$L__BB0_3;
$L__BB0_4:
	setp.eq.s32 	%p4, %r4, 0;
	@%p4 bra 	$L__BB0_12;
	and.b32  	%r17, %r30, 3;
	setp.lt.u32 	%p5, %r4, 4;
	@%p5 bra 	$L__BB0_7;
	add.s32 	%r65, %r99, %r3;
	mul.wide.u32 	%rd34, %r65, 4;
	add.s64 	%rd35, %rd2, %rd34;
	ld.global.u32 	%r66, [%rd35];
	mad.lo.s32 	%r67, %r99, %r30, %r2;
	mul.wide.s32 	%rd36, %r67, 4;
	add.s64 	%rd37, %rd1, %rd36;
	ld.global.u32 	%r68, [%rd37];
	mad.lo.s32 	%r69, %r68, %r66, %r104;
	cvt.u64.u32 	%rd38, %r3;
	cvt.u64.u32 	%rd39, %r99;
	add.s64 	%rd40, %rd39, %rd38;
	shl.b64 	%rd41, %rd40, 2;
	add.s64 	%rd42, %rd2, %rd41;
	ld.global.u32 	%r70, [%rd42+4];
	mul.wide.s32 	%rd43, %r30, 4;
	add.s64 	%rd44, %rd37, %rd43;
	ld.global.u32 	%r71, [%rd44];
	mad.lo.s32 	%r72, %r71, %r70, %r69;
	ld.global.u32 	%r73, [%rd42+8];
	add.s64 	%rd45, %rd44, %rd43;
	ld.global.u32 	%r74, [%rd45];
	mad.lo.s32 	%r75, %r74, %r73, %r72;
	ld.global.u32 	%r76, [%rd42+12];
	add.s64 	%rd46, %rd45, %rd43;
	ld.global.u32 	%r77, [%rd46];
	mad.lo.s32 	%r104, %r77, %r76, %r75;
	add.s32 	%r99, %r99, 4;
$L__BB0_7:
	setp.eq.s32 	%p6, %r17, 0;
	@%p6 bra 	$L__BB0_12;
	setp.eq.s32 	%p7, %r17, 1;
	@%p7 bra 	$L__BB0_10;
	add.s32 	%r79, %r99, %r3;
	mul.wide.u32 	%rd47, %r79, 4;
	add.s64 	%rd48, %rd2, %rd47;
	ld.global.u32 	%r80, [%rd48];
	mad.lo.s32 	%r81, %r99, %r30, %r2;
	mul.wide.s32 	%rd49, %r81, 4;
	add.s64 	%rd50, %rd1, %rd49;
	ld.global.u32 	%r82, [%rd50];
	mad.lo.s32 	%r83, %r82, %r80, %r104;
	cvt.u64.u32 	%rd51, %r3;
	cvt.u64.u32 	%rd52, %r99;
	add.s64 	%rd53, %rd52, %rd51;
	shl.b64 	%rd54, %rd53, 2;
	add.s64 	%rd55, %rd2, %rd54;
	ld.global.u32 	%r84, [%rd55+4];
	mul.wide.s32 	%rd56, %r30, 4;
	add.s64 	%rd57, %rd50, %rd56;
	ld.global.u32 	%r85, [%rd57];
	mad.lo.s32 	%r104, %r85, %r84, %r83;
	add.s32 	%r99, %r99, 2;
$L__BB0_10:
	and.b32  	%r86, %r30, 1;
	setp.eq.b32 	%p8, %r86, 1;
	not.pred 	%p9, %p8;
	@%p9 bra 	$L__BB0_12;
	add.s32 	%r87, %r99, %r3;
	mul.wide.u32 	%rd58, %r87, 4;
	add.s64 	%rd59, %rd2, %rd58;
	ld.global.u32 	%r88, [%rd59];
	mad.lo.s32 	%r89, %r99, %r30, %r2;
	mul.wide.s32 	%rd60, %r89, 4;
	add.s64 	%rd61, %rd1, %rd60;
	ld.global.u32 	%r90, [%rd61];
	mad.lo.s32 	%r104, %r90, %r88, %r104;
$L__BB0_12:
	ld.param.u64 	%rd65, [_Z11matrixMulV1PiS_S_i_param_2];
	add.s32 	%r91, %r3, %r2;
	cvta.to.global.u64 	%rd62, %rd65;
	mul.wide.s32 	%rd63, %r91, 4;
	add.s64 	%rd64, %rd62, %rd63;
	st.global.u32 	[%rd64], %r104;
$L__BB0_13:
	ret;

}


// ===== COMPILED SASS (sm_100) =====

	.target	sm_100

	.elftype	@"ET_EXEC"


//--------------------- .note.nv.tkinfo           --------------------------
	.section	.note.nv.tkinfo,"",@"SHT_NOTE"
	.sectionflags	@"SHF_NOTE_NV_TKINFO"
	.tkinfo
        /*0018*/ 	.word	0x00000002
        /*0030*/ 	.string	""
        /*0030*/ 	.string	"ptxas"
        /*0030*/ 	.string	"Cuda compilation tools, release 13.0, V13.0.88"
        /*0030*/ 	.string	"Build cuda_13.0.r13.0/compiler.36424714_0"
        /*0030*/ 	.string	"-arch sm_100 -m 64 "



//--------------------- .note.nv.cuinfo           --------------------------
	.section	.note.nv.cuinfo,"",@"SHT_NOTE"
	.sectionflags	@"SHF_NOTE_NV_CUINFO"
        /*0018*/ 	.short	0x0002
        /*001a*/ 	.short	0x0064
        /*001c*/ 	.short	0x0082
	.zero		2


//--------------------- .nv.info                  --------------------------
	.section	.nv.info,"",@"SHT_CUDA_INFO"
	.align	4


	//----- nvinfo : EIATTR_REGCOUNT
	.align		4
        /*0000*/ 	.byte	0x04, 0x2f
        /*0002*/ 	.short	(.L_1 - .L_0)
	.align		4
.L_0:
        /*0004*/ 	.word	index@(_Z11matrixMulV1PiS_S_i)
        /*0008*/ 	.word	0x0000001e


	//----- nvinfo : EIATTR_FRAME_SIZE
	.align		4
.L_1:
        /*000c*/ 	.byte	0x04, 0x11
        /*000e*/ 	.short	(.L_3 - .L_2)
	.align		4
.L_2:
        /*0010*/ 	.word	index@(_Z11matrixMulV1PiS_S_i)
        /*0014*/ 	.word	0x00000000


	//----- nvinfo : EIATTR_MIN_STACK_SIZE
	.align		4
.L_3:
        /*0018*/ 	.byte	0x04, 0x12
        /*001a*/ 	.short	(.L_5 - .L_4)
	.align		4
.L_4:
        /*001c*/ 	.word	index@(_Z11matrixMulV1PiS_S_i)
        /*0020*/ 	.word	0x00000000
.L_5:


//--------------------- .nv.compat                --------------------------
	.section	.nv.compat,"",@"SHT_CUDA_COMPAT_INFO"
	.align	4
        /*0000*/ 	.byte	0x02, 0x09, 0x00, 0x00, 0x02, 0x02, 0x01, 0x00, 0x02, 0x05, 0x05, 0x00, 0x03, 0x07, 0x01, 0x01
        /*0010*/ 	.byte	0x02, 0x03, 0x00, 0x00, 0x02, 0x06, 0x01, 0x00, 0x04, 0x0b, 0x08, 0x00, 0x09, 0x00, 0x00, 0x00
        /*0020*/ 	.byte	0x00, 0x00, 0x00, 0x00


//--------------------- .nv.info._Z11matrixMulV1PiS_S_i --------------------------
	.section	.nv.info._Z11matrixMulV1PiS_S_i,"",@"SHT_CUDA_INFO"
	.sectionflags	@""
	.align	4


	//----- nvinfo : EIATTR_CUDA_API_VERSION
	.align		4
        /*0000*/ 	.byte	0x04, 0x37
        /*0002*/ 	.short	(.L_7 - .L_6)
.L_6:
        /*0004*/ 	.word	0x00000082


	//----- nvinfo : EIATTR_KPARAM_INFO
	.align		4
.L_7:
        /*0008*/ 	.byte	0x04, 0x17
        /*000a*/ 	.short	(.L_9 - .L_8)
.L_8:
        /*000c*/ 	.word	0x00000000
        /*0010*/ 	.short	0x0003
        /*0012*/ 	.short	0x0018
        /*0014*/ 	.byte	0x00, 0xf0, 0x11, 0x00


	//----- nvinfo : EIATTR_KPARAM_INFO
	.align		4
.L_9:
        /*0018*/ 	.byte	0x04, 0x17
        /*001a*/ 	.short	(.L_11 - .L_10)
.L_10:
        /*001c*/ 	.word	0x00000000
        /*0020*/ 	.short	0x0002
        /*0022*/ 	.short	0x0010
        /*0024*/ 	.byte	0x00, 0xf5, 0x21, 0x00


	//----- nvinfo : EIATTR_KPARAM_INFO
	.align		4
.L_11:
        /*0028*/ 	.byte	0x04, 0x17
        /*002a*/ 	.short	(.L_13 - .L_12)
.L_12:
        /*002c*/ 	.word	0x00000000
        /*0030*/ 	.short	0x0001
        /*0032*/ 	.short	0x0008
        /*0034*/ 	.byte	0x00, 0xf5, 0x21, 0x00


	//----- nvinfo : EIATTR_KPARAM_INFO
	.align		4
.L_13:
        /*0038*/ 	.byte	0x04, 0x17
        /*003a*/ 	.short	(.L_15 - .L_14)
.L_14:
        /*003c*/ 	.word	0x00000000
        /*0040*/ 	.short	0x0000
        /*0042*/ 	.short	0x0000
        /*0044*/ 	.byte	0x00, 0xf5, 0x21, 0x00


	//----- nvinfo : EIATTR_SPARSE_MMA_MASK
	.align		4
.L_15:
        /*0048*/ 	.byte	0x03, 0x50
        /*004a*/ 	.short	0x0000


	//----- nvinfo : EIATTR_MAXREG_COUNT
	.align		4
        /*004c*/ 	.byte	0x03, 0x1b
        /*004e*/ 	.short	0x00ff


	//----- nvinfo : EIATTR_MERCURY_ISA_VERSION
	.align		4
        /*0050*/ 	.byte	0x03, 0x5f
        /*0052*/ 	.short	0x0101


	//----- nvinfo : EIATTR_VRC_CTA_INIT_COUNT
	.align		4
        /*0054*/ 	.byte	0x02, 0x4a
	.zero		1
	.zero		1


	//----- nvinfo : EIATTR_EXIT_INSTR_OFFSETS
	.align		4
        /*0058*/ 	.byte	0x04, 0x1c
        /*005a*/ 	.short	(.L_17 - .L_16)


	//   ....[0]....
.L_16:
        /*005c*/ 	.word	0x000000c0


	//   ....[1]....
        /*0060*/ 	.word	0x00000a90


	//----- nvinfo : EIATTR_CBANK_PARAM_SIZE
	.align		4
.L_17:
        /*0064*/ 	.byte	0x03, 0x19
        /*0066*/ 	.short	0x001c


	//----- nvinfo : EIATTR_PARAM_CBANK
	.align		4
        /*0068*/ 	.byte	0x04, 0x0a
        /*006a*/ 	.short	(.L_19 - .L_18)
	.align		4
.L_18:
        /*006c*/ 	.word	index@(.nv.constant0._Z11matrixMulV1PiS_S_i)
        /*0070*/ 	.short	0x0380
        /*0072*/ 	.short	0x001c


	//----- nvinfo : EIATTR_SW_WAR
	.align		4
.L_19:
        /*0074*/ 	.byte	0x04, 0x36
        /*0076*/ 	.short	(.L_21 - .L_20)
.L_20:
        /*0078*/ 	.word	0x00000008
.L_21:


//--------------------- .nv.callgraph             --------------------------
	.section	.nv.callgraph,"",@"SHT_CUDA_CALLGRAPH"
	.align	4
	.sectionentsize	8
	.align		4
        /*0000*/ 	.word	0x00000000
	.align		4
        /*0004*/ 	.word	0xffffffff
	.align		4
        /*0008*/ 	.word	0x00000000
	.align		4
        /*000c*/ 	.word	0xfffffffe
	.align		4
        /*0010*/ 	.word	0x00000000
	.align		4
        /*0014*/ 	.word	0xfffffffd
	.align		4
        /*0018*/ 	.word	0x00000000
	.align		4
        /*001c*/ 	.word	0xfffffffc


//--------------------- .text._Z11matrixMulV1PiS_S_i --------------------------
	.section	.text._Z11matrixMulV1PiS_S_i,"ax",@progbits
	.align	128
        .global         _Z11matrixMulV1PiS_S_i
        .type           _Z11matrixMulV1PiS_S_i,@function
        .size           _Z11matrixMulV1PiS_S_i,(.L_x_5 - _Z11matrixMulV1PiS_S_i)
        .other          _Z11matrixMulV1PiS_S_i,@"STO_CUDA_ENTRY STV_DEFAULT"
_Z11matrixMulV1PiS_S_i:
.text._Z11matrixMulV1PiS_S_i:
[----:B------:R-:W-:Y:S01]  /*0000*/  LDC R1, c[0x0][0x37c] ;  /* 0x0000df00ff017b82 */ /* 0x000fe20000000800 */
[----:B------:R-:W0:Y:S01]  /*0010*/  S2R R13, SR_CTAID.Y ;  /* 0x00000000000d7919 */ /* 0x000e220000002600 */
[----:B------:R-:W0:Y:S01]  /*0020*/  LDCU UR4, c[0x0][0x364] ;  /* 0x00006c80ff0477ac */ /* 0x000e220008000800 */
[----:B------:R-:W0:Y:S01]  /*0030*/  S2R R0, SR_TID.Y ;  /* 0x0000000000007919 */ /* 0x000e220000002200 */
[----:B------:R-:W1:Y:S01]  /*0040*/  LDCU UR5, c[0x0][0x360] ;  /* 0x00006c00ff0577ac */ /* 0x000e620008000800 */
[----:B------:R-:W1:Y:S01]  /*0050*/  S2R R2, SR_CTAID.X ;  /* 0x0000000000027919 */ /* 0x000e620000002500 */
[----:B------:R-:W2:Y:S01]  /*0060*/  LDCU UR20, c[0x0][0x398] ;  /* 0x00007300ff1477ac */ /* 0x000ea20008000800 */
[----:B------:R-:W1:Y:S01]  /*0070*/  S2R R3, SR_TID.X ;  /* 0x0000000000037919 */ /* 0x000e620000002100 */
[----:B0-----:R-:W-:Y:S02]  /*0080*/  IMAD R13, R13, UR4, R0 ;  /* 0x000000040d0d7c24 */ /* 0x001fe4000f8e0200 */
[----:B-1----:R-:W-:-:S05]  /*0090*/  IMAD R0, R2, UR5, R3 ;  /* 0x0000000502007c24 */ /* 0x002fca000f8e0203 */
[----:B------:R-:W-:-:S04]  /*00a0*/  VIMNMX R2, PT, PT, R13, R0, !PT ;  /* 0x000000000d027248 */ /* 0x000fc80007fe0100 */
[----:B--2---:R-:W-:-:S13]  /*00b0*/  ISETP.GE.AND P0, PT, R2, UR20, PT ;  /* 0x0000001402007c0c */ /* 0x004fda000bf06270 */
[----:B------:R-:W-:Y:S05]  /*00c0*/  @P0 EXIT ;  /* 0x000000000000094d */ /* 0x000fea0003800000 */
[----:B------:R-:W-:Y:S01]  /*00d0*/  UISETP.GE.U32.AND UP0, UPT, UR20, 0x8, UPT ;  /* 0x000000081400788c */ /* 0x000fe2000bf06070 */
[----:B------:R-:W-:Y:S02]  /*00e0*/  HFMA2 R12, -RZ, RZ, 0, 0 ;  /* 0x00000000ff0c7431 */ /* 0x000fe400000001ff */
[----:B------:R-:W-:Y:S01]  /*00f0*/  IMAD R13, R13, UR20, RZ ;  /* 0x000000140d0d7c24 */ /* 0x000fe2000f8e02ff */
[----:B------:R-:W-:Y:S01]  /*0100*/  UMOV UR4, URZ ;  /* 0x000000ff00047c82 */ /* 0x000fe20008000000 */
[----:B------:R-:W0:Y:S04]  /*0110*/  LDCU.64 UR18, c[0x0][0x358] ;  /* 0x00006b00ff1277ac */ /* 0x000e280008000a00 */
[----:B------:R-:W-:Y:S05]  /*0120*/  BRA.U !UP0, `(.L_x_0) ;  /* 0x0000000508047547 */ /* 0x000fea000b800000 */
[----:B------:R-:W1:Y:S01]  /*0130*/  LDCU.128 UR24, c[0x0][0x380] ;  /* 0x00007000ff1877ac */ /* 0x000e620008000c00 */
[----:B------:R-:W-:Y:S02]  /*0140*/  MOV R12, RZ ;  /* 0x000000ff000c7202 */ /* 0x000fe40000000f00 */
[----:B------:R-:W-:Y:S01]  /*0150*/  MOV R14, R0 ;  /* 0x00000000000e7202 */ /* 0x000fe20000000f00 */
[----:B------:R-:W-:-:S04]  /*0160*/  ULOP3.LUT UR4, UR20, 0x7ffffff8, URZ, 0xc0, !UPT ;  /* 0x7ffffff814047892 */ /* 0x000fc8000f8ec0ff */
[----:B------:R-:W-:Y:S01]  /*0170*/  UIADD3 UR5, UPT, UPT, -UR4, URZ, URZ ;  /* 0x000000ff04057290 */ /* 0x000fe2000fffe1ff */
[----:B-1----:R-:W-:Y:S01]  /*0180*/  MOV R2, UR24 ;  /* 0x0000001800027c02 */ /* 0x002fe20008000f00 */
[----:B------:R-:W-:Y:S01]  /*0190*/  UIMAD.WIDE UR6, UR20, 0x8, UR26 ;  /* 0x00000008140678a5 */ /* 0x000fe2000f8e021a */
[----:B------:R-:W-:Y:S01]  /*01a0*/  MOV R3, UR25 ;  /* 0x0000001900037c02 */ /* 0x000fe20008000f00 */
[----:B------:R-:W-:Y:S02]  /*01b0*/  UIMAD.WIDE UR8, UR20, 0xc, UR26 ;  /* 0x0000000c140878a5 */ /* 0x000fe4000f8e021a */
[----:B------:R-:W-:Y:S01]  /*01c0*/  UIMAD.WIDE UR10, UR20, 0x10, UR26 ;  /* 0x00000010140a78a5 */ /* 0x000fe2000f8e021a */
[----:B------:R-:W-:Y:S01]  /*01d0*/  IMAD.WIDE.U32 R2, R13, 0x4, R2 ;  /* 0x000000040d027825 */ /* 0x000fe200078e0002 */
[----:B------:R-:W-:Y:S02]  /*01e0*/  UIMAD.WIDE UR12, UR20, 0x14, UR26 ;  /* 0x00000014140c78a5 */ /* 0x000fe4000f8e021a */
[----:B------:R-:W-:Y:S01]  /*01f0*/  UIMAD.WIDE UR14, UR20, 0x18, UR26 ;  /* 0x00000018140e78a5 */ /* 0x000fe2000f8e021a */
[----:B------:R-:W-:Y:S01]  /*0200*/  IADD3 R2, P0, PT, R2, 0x10, RZ ;  /* 0x0000001002027810 */ /* 0x000fe20007f1e0ff */
[----:B------:R-:W-:-:S03]  /*0210*/  UIMAD.WIDE UR16, UR20, 0x1c, UR26 ;  /* 0x0000001c141078a5 */ /* 0x000fc6000f8e021a */
[----:B------:R-:W-:-:S09]  /*0220*/  IADD3.X R3, PT, PT, RZ, R3, RZ, P0, !PT ;  /* 0x00000003ff037210 */ /* 0x000fd200007fe4ff */
.L_x_1:
[----:B------:R-:W-:Y:S01]  /*0230*/  UIMAD.WIDE UR22, UR20, 0x4, UR26 ;  /* 0x00000004141678a5 */ /* 0x000fe2000f8e021a */
[----:B------:R-:W-:Y:S02]  /*0240*/  IMAD.MOV.U32 R23, RZ, RZ, 0x4 ;  /* 0x00000004ff177424 */ /* 0x000fe400078e00ff */
[----:B------:R-:W-:Y:S01]  /*0250*/  HFMA2 R11, -RZ, RZ, 0, 2.384185791015625e-07 ;  /* 0x00000004ff0b7431 */ /* 0x000fe200000001ff */
[----:B------:R-:W-:Y:S01]  /*0260*/  MOV R25, 0x4 ;  /* 0x0000000400197802 */ /* 0x000fe20000000f00 */
[----:B0-----:R-:W2:Y:S01]  /*0270*/  LDG.E R21, desc[UR18][R2.64+-0x10] ;  /* 0xfffff01202157981 */ /* 0x001ea2000c1e1900 */
[C---:B------:R-:W-:Y:S01]  /*0280*/  IMAD.WIDE R22, R14.reuse, R23, UR26 ;  /* 0x0000001a0e167e25 */ /* 0x040fe2000f8e0217 */
[----:B------:R-:W-:Y:S02]  /*0290*/  MOV R8, UR22 ;  /* 0x0000001600087c02 */ /* 0x000fe40008000f00 */
[----:B------:R-:W-:Y:S01]  /*02a0*/  MOV R9, UR23 ;  /* 0x0000001700097c02 */ /* 0x000fe20008000f00 */
[----:B------:R-:W3:Y:S02]  /*02b0*/  LDG.E R19, desc[UR18][R2.64+-0xc] ;  /* 0xfffff41202137981 */ /* 0x000ee4000c1e1900 */
[----:B------:R-:W-:-:S02]  /*02c0*/  IMAD.WIDE R8, R14, 0x4, R8 ;  /* 0x000000040e087825 */ /* 0x000fc400078e0208 */
[----:B------:R-:W2:Y:S01]  /*02d0*/  LDG.E R22, desc[UR18][R22.64] ;  /* 0x0000001216167981 */ /* 0x000ea2000c1e1900 */
[----:B------:R-:W-:Y:S01]  /*02e0*/  MOV R5, 0x4 ;  /* 0x0000000400057802 */ /* 0x000fe20000000f00 */
[C---:B------:R-:W-:Y:S02]  /*02f0*/  IMAD.WIDE R24, R14.reuse, R25, UR6 ;  /* 0x000000060e187e25 */ /* 0x040fe4000f8e0219 */
[----:B------:R0:W3:Y:S02]  /*0300*/  LDG.E R20, desc[UR18][R8.64] ;  /* 0x0000001208147981 */ /* 0x0000e4000c1e1900 */
[----:B------:R-:W-:Y:S02]  /*0310*/  IMAD.WIDE R10, R14, R11, UR8 ;  /* 0x000000080e0a7e25 */ /* 0x000fe4000f8e020b */
[----:B------:R-:W4:Y:S04]  /*0320*/  LDG.E R18, desc[UR18][R24.64] ;  /* 0x0000001218127981 */ /* 0x000f28000c1e1900 */
[----:B------:R-:W4:Y:S01]  /*0330*/  LDG.E R17, desc[UR18][R2.64+-0x8] ;  /* 0xfffff81202117981 */ /* 0x000f22000c1e1900 */
[----:B0-----:R-:W-:-:S02]  /*0340*/  HFMA2 R9, -RZ, RZ, 0, 2.384185791015625e-07 ;  /* 0x00000004ff097431 */ /* 0x001fc400000001ff */
[----:B------:R-:W-:Y:S01]  /*0350*/  IMAD.MOV.U32 R7, RZ, RZ, 0x4 ;  /* 0x00000004ff077424 */ /* 0x000fe200078e00ff */
[----:B------:R0:W5:Y:S01]  /*0360*/  LDG.E R16, desc[UR18][R10.64] ;  /* 0x000000120a107981 */ /* 0x000162000c1e1900 */
[----:B------:R-:W-:-:S03]  /*0370*/  IMAD.WIDE R4, R14, R5, UR10 ;  /* 0x0000000a0e047e25 */ /* 0x000fc6000f8e0205 */
[----:B------:R-:W5:Y:S01]  /*0380*/  LDG.E R15, desc[UR18][R2.64+-0x4] ;  /* 0xfffffc12020f7981 */ /* 0x000f62000c1e1900 */
[C---:B------:R-:W-:Y:S01]  /*0390*/  IMAD.WIDE R6, R14.reuse, R7, UR12 ;  /* 0x0000000c0e067e25 */ /* 0x040fe2000f8e0207 */
[----:B------:R-:W-:Y:S02]  /*03a0*/  MOV R27, 0x4 ;  /* 0x00000004001b7802 */ /* 0x000fe40000000f00 */
[----:B------:R1:W5:Y:S01]  /*03b0*/  LDG.E R4, desc[UR18][R4.64] ;  /* 0x0000001204047981 */ /* 0x000362000c1e1900 */
[----:B------:R-:W-:-:S03]  /*03c0*/  IMAD.WIDE R8, R14, R9, UR14 ;  /* 0x0000000e0e087e25 */ /* 0x000fc6000f8e0209 */
[----:B------:R-:W5:Y:S01]  /*03d0*/  LDG.E R23, desc[UR18][R2.64] ;  /* 0x0000001202177981 */ /* 0x000f62000c1e1900 */
[----:B0-----:R-:W-:-:S03]  /*03e0*/  IMAD.WIDE R10, R14, R27, UR16 ;  /* 0x000000100e0a7e25 */ /* 0x001fc6000f8e021b */
[----:B------:R-:W5:Y:S04]  /*03f0*/  LDG.E R7, desc[UR18][R6.64] ;  /* 0x0000001206077981 */ /* 0x000f68000c1e1900 */
[----:B------:R-:W5:Y:S04]  /*0400*/  LDG.E R24, desc[UR18][R2.64+0x4] ;  /* 0x0000041202187981 */ /* 0x000f68000c1e1900 */
[----:B------:R-:W5:Y:S04]  /*0410*/  LDG.E R8, desc[UR18][R8.64] ;  /* 0x0000001208087981 */ /* 0x000f68000c1e1900 */
[----:B------:R-:W5:Y:S04]  /*0420*/  LDG.E R25, desc[UR18][R2.64+0x8] ;  /* 0x0000081202197981 */ /* 0x000f68000c1e1900 */
[----:B------:R-:W5:Y:S04]  /*0430*/  LDG.E R10, desc[UR18][R10.64] ;  /* 0x000000120a0a7981 */ /* 0x000f68000c1e1900 */
[----:B------:R0:W5:Y:S01]  /*0440*/  LDG.E R27, desc[UR18][R2.64+0xc] ;  /* 0x00000c12021b7981 */ /* 0x000162000c1e1900 */
[----:B------:R-:W-:-:S04]  /*0450*/  UIADD3 UR5, UPT, UPT, UR5, 0x8, URZ ;  /* 0x0000000805057890 */ /* 0x000fc8000fffe0ff */
[----:B------:R-:W-:Y:S01]  /*0460*/  UISETP.NE.AND UP0, UPT, UR5, URZ, UPT ;  /* 0x000000ff0500728c */ /* 0x000fe2000bf05270 */
[----:B-1----:R-:W-:Y:S02]  /*0470*/  MOV R5, UR20 ;  /* 0x0000001400057c02 */ /* 0x002fe40008000f00 */
[----:B0-----:R-:W-:Y:S02]  /*0480*/  IADD3 R2, P0, PT, R2, 0x20, RZ ;  /* 0x0000002002027810 */ /* 0x001fe40007f1e0ff */
[----:B------:R-:W-:Y:S02]  /*0490*/  LEA R14, R5, R14, 0x3 ;  /* 0x0000000e050e7211 */ /* 0x000fe400078e18ff */
[----:B------:R-:W-:Y:S01]  /*04a0*/  IADD3.X R3, PT, PT, RZ, R3, RZ, P0, !PT ;  /* 0x00000003ff037210 */ /* 0x000fe200007fe4ff */
[----:B--2---:R-:W-:-:S04]  /*04b0*/  IMAD R21, R21, R22, R12 ;  /* 0x0000001615157224 */ /* 0x004fc800078e020c */
[----:B---3--:R-:W-:-:S04]  /*04c0*/  IMAD R19, R19, R20, R21 ;  /* 0x0000001413137224 */ /* 0x008fc800078e0215 */
[----:B----4-:R-:W-:-:S04]  /*04d0*/  IMAD R17, R17, R18, R19 ;  /* 0x0000001211117224 */ /* 0x010fc800078e0213 */
[----:B-----5:R-:W-:-:S04]  /*04e0*/  IMAD R15, R15, R16, R17 ;  /* 0x000000100f0f7224 */ /* 0x020fc800078e0211 */
[----:B------:R-:W-:-:S04]  /*04f0*/  IMAD R4, R23, R4, R15 ;  /* 0x0000000417047224 */ /* 0x000fc800078e020f */
[----:B------:R-:W-:-:S04]  /*0500*/  IMAD R4, R24, R7, R4 ;  /* 0x0000000718047224 */ /* 0x000fc800078e0204 */
[----:B------:R-:W-:-:S04]  /*0510*/  IMAD R4, R25, R8, R4 ;  /* 0x0000000819047224 */ /* 0x000fc800078e0204 */
[----:B------:R-:W-:Y:S01]  /*0520*/  IMAD R12, R27, R10, R4 ;  /* 0x0000000a1b0c7224 */ /* 0x000fe200078e0204 */
[----:B------:R-:W-:Y:S06]  /*0530*/  BRA.U UP0, `(.L_x_1) ;  /* 0xfffffffd003c7547 */ /* 0x000fec000b83ffff */
.L_x_0:
[----:B------:R-:W-:-:S04]  /*0540*/  ULOP3.LUT UR6, UR20, 0x7, URZ, 0xc0, !UPT ;  /* 0x0000000714067892 */ /* 0x000fc8000f8ec0ff */
[----:B------:R-:W-:-:S09]  /*0550*/  UISETP.NE.AND UP0, UPT, UR6, URZ, UPT ;  /* 0x000000ff0600728c */ /* 0x000fd2000bf05270 */
[----:B------:R-:W-:Y:S05]  /*0560*/  BRA.U !UP0, `(.L_x_2) ;  /* 0x0000000508387547 */ /* 0x000fea000b800000 */
[----:B------:R-:W-:Y:S02]  /*0570*/  UISETP.GE.U32.AND UP0, UPT, UR6, 0x4, UPT ;  /* 0x000000040600788c */ /* 0x000fe4000bf06070 */
[----:B------:R-:W-:-:S04]  /*0580*/  ULOP3.LUT UR5, UR20, 0x3, URZ, 0xc0, !UPT ;  /* 0x0000000314057892 */ /* 0x000fc8000f8ec0ff */
[----:B------:R-:W-:-:S03]  /*0590*/  UISETP.NE.AND UP1, UPT, UR5, URZ, UPT ;  /* 0x000000ff0500728c */ /* 0x000fc6000bf25270 */
[----:B------:R-:W-:Y:S08]  /*05a0*/  BRA.U !UP0, `(.L_x_3) ;  /* 0x00000001087c7547 */ /* 0x000ff0000b800000 */
[----:B------:R-:W1:Y:S01]  /*05b0*/  LDC.64 R6, c[0x0][0x388] ;  /* 0x0000e200ff067b82 */ /* 0x000e620000000a00 */
[----:B------:R-:W2:Y:S01]  /*05c0*/  LDCU.64 UR6, c[0x0][0x380] ;  /* 0x00007000ff0677ac */ /* 0x000ea20008000a00 */
[----:B------:R-:W-:Y:S01]  /*05d0*/  IMAD.U32 R9, RZ, RZ, UR4 ;  /* 0x00000004ff097e24 */ /* 0x000fe2000f8e00ff */
[C---:B------:R-:W-:Y:S02]  /*05e0*/  IADD3 R3, PT, PT, R13.reuse, UR4, RZ ;  /* 0x000000040d037c10 */ /* 0x040fe4000fffe0ff */
[----:B------:R-:W-:Y:S01]  /*05f0*/  IADD3 R10, P0, PT, R13, UR4, RZ ;  /* 0x000000040d0a7c10 */ /* 0x000fe2000ff1e0ff */
[----:B------:R-:W-:Y:S01]  /*0600*/  IMAD R9, R9, UR20, R0 ;  /* 0x0000001409097c24 */ /* 0x000fe2000f8e0200 */
[----:B------:R-:W-:Y:S01]  /*0610*/  MOV R11, UR20 ;  /* 0x00000014000b7c02 */ /* 0x000fe20008000f00 */
[----:B------:R-:W3:Y:S01]  /*0620*/  LDC.64 R4, c[0x0][0x380] ;  /* 0x0000e000ff047b82 */ /* 0x000ee20000000a00 */
[----:B------:R-:W-:Y:S01]  /*0630*/  MOV R15, UR20 ;  /* 0x00000014000f7c02 */ /* 0x000fe20008000f00 */
[----:B-1----:R-:W-:Y:S01]  /*0640*/  IMAD.WIDE R6, R9, 0x4, R6 ;  /* 0x0000000409067825 */ /* 0x002fe200078e0206 */
[----:B------:R-:W-:-:S05]  /*0650*/  MOV R9, UR20 ;  /* 0x0000001400097c02 */ /* 0x000fca0008000f00 */
[----:B------:R-:W-:Y:S02]  /*0660*/  IMAD.WIDE R8, R9, 0x4, R6 ;  /* 0x0000000409087825 */ /* 0x000fe400078e0206 */
[----:B0-----:R-:W4:Y:S02]  /*0670*/  LDG.E R6, desc[UR18][R6.64] ;  /* 0x0000001206067981 */ /* 0x001f24000c1e1900 */
[----:B---3--:R-:W-:Y:S01]  /*0680*/  IMAD.WIDE.U32 R4, R3, 0x4, R4 ;  /* 0x0000000403047825 */ /* 0x008fe200078e0004 */
[----:B------:R-:W-:Y:S01]  /*0690*/  IADD3.X R3, PT, PT, RZ, RZ, RZ, P0, !PT ;  /* 0x000000ffff037210 */ /* 0x000fe200007fe4ff */
[----:B------:R-:W3:Y:S01]  /*06a0*/  LDG.E R17, desc[UR18][R8.64] ;  /* 0x0000001208117981 */ /* 0x000ee2000c1e1900 */
[----:B--2---:R-:W-:-:S03]  /*06b0*/  LEA R2, P0, R10, UR6, 0x2 ;  /* 0x000000060a027c11 */ /* 0x004fc6000f8010ff */
[----:B------:R-:W4:Y:S01]  /*06c0*/  LDG.E R5, desc[UR18][R4.64] ;  /* 0x0000001204057981 */ /* 0x000f22000c1e1900 */
[----:B------:R-:W-:Y:S01]  /*06d0*/  LEA.HI.X R3, R10, UR7, R3, 0x2, P0 ;  /* 0x000000070a037c11 */ /* 0x000fe200080f1403 */
[----:B------:R-:W-:-:S04]  /*06e0*/  IMAD.WIDE R10, R11, 0x4, R8 ;  /* 0x000000040b0a7825 */ /* 0x000fc800078e0208 */
[----:B------:R-:W3:Y:S01]  /*06f0*/  LDG.E R16, desc[UR18][R2.64+0x4] ;  /* 0x0000041202107981 */ /* 0x000ee2000c1e1900 */
[----:B------:R-:W-:-:S03]  /*0700*/  IMAD.WIDE R14, R15, 0x4, R10 ;  /* 0x000000040f0e7825 */ /* 0x000fc600078e020a */
[----:B------:R-:W2:Y:S04]  /*0710*/  LDG.E R19, desc[UR18][R10.64] ;  /* 0x000000120a137981 */ /* 0x000ea8000c1e1900 */
[----:B------:R-:W2:Y:S04]  /*0720*/  LDG.E R18, desc[UR18][R2.64+0x8] ;  /* 0x0000081202127981 */ /* 0x000ea8000c1e1900 */
[----:B------:R-:W5:Y:S04]  /*0730*/  LDG.E R20, desc[UR18][R2.64+0xc] ;  /* 0x00000c1202147981 */ /* 0x000f68000c1e1900 */
[----:B------:R-:W5:Y:S01]  /*0740*/  LDG.E R14, desc[UR18][R14.64] ;  /* 0x000000120e0e7981 */ /* 0x000f62000c1e1900 */
[----:B------:R-:W-:Y:S01]  /*0750*/  UIADD3 UR4, UPT, UPT, UR4, 0x4, URZ ;  /* 0x0000000404047890 */ /* 0x000fe2000fffe0ff */
[----:B----4-:R-:W-:-:S04]  /*0760*/  IMAD R5, R5, R6, R12 ;  /* 0x0000000605057224 */ /* 0x010fc800078e020c */
[----:B---3--:R-:W-:-:S04]  /*0770*/  IMAD R5, R16, R17, R5 ;  /* 0x0000001110057224 */ /* 0x008fc800078e0205 */
[----:B--2---:R-:W-:-:S04]  /*0780*/  IMAD R5, R18, R19, R5 ;  /* 0x0000001312057224 */ /* 0x004fc800078e0205 */
[----:B-----5:R-:W-:-:S07]  /*0790*/  IMAD R12, R20, R14, R5 ;  /* 0x0000000e140c7224 */ /* 0x020fce00078e0205 */
.L_x_3:
[----:B------:R-:W-:Y:S05]  /*07a0*/  BRA.U !UP1, `(.L_x_2) ;  /* 0x0000000109a87547 */ /* 0x000fea000b800000 */
[----:B------:R-:W-:Y:S01]  /*07b0*/  UISETP.NE.AND UP0, UPT, UR5, 0x1, UPT ;  /* 0x000000010500788c */ /* 0x000fe2000bf05270 */
[----:B------:R-:W-:Y:S01]  /*07c0*/  MOV R7, UR4 ;  /* 0x0000000400077c02 */ /* 0x000fe20008000f00 */
[----:B------:R-:W-:Y:S02]  /*07d0*/  ULOP3.LUT UR5, UR20, 0x1, URZ, 0xc0, !UPT ;  /* 0x0000000114057892 */ /* 0x000fe4000f8ec0ff */
[----:B------:R-:W-:Y:S02]  /*07e0*/  MOV R15, UR20 ;  /* 0x00000014000f7c02 */ /* 0x000fe40008000f00 */
[----:B------:R-:W-:Y:S01]  /*07f0*/  UISETP.NE.U32.AND UP1, UPT, UR5, 0x1, UPT ;  /* 0x000000010500788c */ /* 0x000fe2000bf25070 */
[----:B------:R-:W-:-:S04]  /*0800*/  PLOP3.LUT P1, PT, PT, PT, UP0, 0x80, 0x8 ;  /* 0x000000000008781c */ /* 0x000fc80003f2f008 */
[----:B------:R-:W1:Y:S01]  /*0810*/  @UP0 LDCU.128 UR8, c[0x0][0x380] ;  /* 0x00007000ff0807ac */ /* 0x000e620008000c00 */
[----:B------:R-:W-:Y:S01]  /*0820*/  PLOP3.LUT P0, PT, PT, PT, UP1, 0x80, 0x8 ;  /* 0x000000000008781c */ /* 0x000fe20003f0f018 */
[----:B------:R-:W2:Y:S04]  /*0830*/  @UP0 LDCU.64 UR6, c[0x0][0x380] ;  /* 0x00007000ff0607ac */ /* 0x000ea80008000a00 */
[----:B------:R-:W3:Y:S03]  /*0840*/  @!UP1 LDCU.128 UR12, c[0x0][0x380] ;  /* 0x00007000ff0c97ac */ /* 0x000ee60008000c00 */
[C---:B------:R-:W-:Y:S02]  /*0850*/  @P1 IADD3 R3, PT, PT, R13.reuse, UR4, RZ ;  /* 0x000000040d031c10 */ /* 0x040fe4000fffe0ff */
[----:B------:R-:W-:Y:S01]  /*0860*/  @P1 IADD3 R6, P2, PT, R13, UR4, RZ ;  /* 0x000000040d061c10 */ /* 0x000fe2000ff5e0ff */
[----:B------:R-:W-:Y:S01]  /*0870*/  @UP0 UIADD3 UR4, UPT, UPT, UR4, 0x2, URZ ;  /* 0x0000000204040890 */ /* 0x000fe2000fffe0ff */
[----:B-1----:R-:W-:Y:S01]  /*0880*/  MOV R11, UR9 ;  /* 0x00000009000b7c02 */ /* 0x002fe20008000f00 */
[----:B------:R-:W-:Y:S01]  /*0890*/  IMAD.U32 R10, RZ, RZ, UR8 ;  /* 0x00000008ff0a7e24 */ /* 0x000fe2000f8e00ff */
[----:B------:R-:W-:-:S02]  /*08a0*/  MOV R4, UR10 ;  /* 0x0000000a00047c02 */ /* 0x000fc40008000f00 */
[----:B------:R-:W-:Y:S01]  /*08b0*/  MOV R5, UR11 ;  /* 0x0000000b00057c02 */ /* 0x000fe20008000f00 */
[----:B------:R-:W-:-:S04]  /*08c0*/  @P1 IMAD.WIDE.U32 R10, R3, 0x4, R10 ;  /* 0x00000004030a1825 */ /* 0x000fc800078e000a */
[----:B------:R-:W-:Y:S01]  /*08d0*/  @P1 IMAD R3, R7, UR20, R0 ;  /* 0x0000001407031c24 */ /* 0x000fe2000f8e0200 */
[----:B------:R-:W-:Y:S01]  /*08e0*/  @P1 IADD3.X R7, PT, PT, RZ, RZ, RZ, P2, !PT ;  /* 0x000000ffff071210 */ /* 0x000fe200017fe4ff */
[----:B------:R-:W-:Y:S01]  /*08f0*/  IMAD.U32 R19, RZ, RZ, UR4 ;  /* 0x00000004ff137e24 */ /* 0x000fe2000f8e00ff */
[C---:B--2---:R-:W-:Y:S01]  /*0900*/  @P1 LEA R2, P2, R6.reuse, UR6, 0x2 ;  /* 0x0000000606021c11 */ /* 0x044fe2000f8410ff */
[----:B------:R-:W-:Y:S01]  /*0910*/  @P1 IMAD.WIDE R4, R3, 0x4, R4 ;  /* 0x0000000403041825 */ /* 0x000fe200078e0204 */
[----:B------:R-:W-:Y:S01]  /*0920*/  @!P0 IADD3 R17, PT, PT, R13, UR4, RZ ;  /* 0x000000040d118c10 */ /* 0x000fe2000fffe0ff */
[----:B0-----:R-:W2:Y:S01]  /*0930*/  @P1 LDG.E R11, desc[UR18][R10.64] ;  /* 0x000000120a0b1981 */ /* 0x001ea2000c1e1900 */
[----:B------:R-:W-:Y:S01]  /*0940*/  @P1 LEA.HI.X R3, R6, UR7, R7, 0x2, P2 ;  /* 0x0000000706031c11 */ /* 0x000fe200090f1407 */
[----:B------:R-:W-:Y:S01]  /*0950*/  @!P0 IMAD R19, R19, UR20, R0 ;  /* 0x0000001413138c24 */ /* 0x000fe2000f8e0200 */
[----:B---3--:R-:W-:Y:S01]  /*0960*/  MOV R6, UR12 ;  /* 0x0000000c00067c02 */ /* 0x008fe20008000f00 */
[----:B------:R-:W-:Y:S01]  /*0970*/  @P1 IMAD.WIDE R14, R15, 0x4, R4 ;  /* 0x000000040f0e1825 */ /* 0x000fe200078e0204 */
[----:B------:R-:W-:Y:S01]  /*0980*/  MOV R7, UR13 ;  /* 0x0000000d00077c02 */ /* 0x000fe20008000f00 */
[----:B------:R-:W2:Y:S01]  /*0990*/  @P1 LDG.E R4, desc[UR18][R4.64] ;  /* 0x0000001204041981 */ /* 0x000ea2000c1e1900 */
[----:B------:R-:W-:-:S02]  /*09a0*/  MOV R8, UR14 ;  /* 0x0000000e00087c02 */ /* 0x000fc40008000f00 */
[----:B------:R-:W-:Y:S01]  /*09b0*/  MOV R9, UR15 ;  /* 0x0000000f00097c02 */ /* 0x000fe20008000f00 */
[----:B------:R-:W-:Y:S01]  /*09c0*/  @!P0 IMAD.WIDE.U32 R6, R17, 0x4, R6 ;  /* 0x0000000411068825 */ /* 0x000fe200078e0006 */
[----:B------:R-:W3:Y:S03]  /*09d0*/  @P1 LDG.E R14, desc[UR18][R14.64] ;  /* 0x000000120e0e1981 */ /* 0x000ee6000c1e1900 */
[----:B------:R-:W-:Y:S01]  /*09e0*/  @!P0 IMAD.WIDE R8, R19, 0x4, R8 ;  /* 0x0000000413088825 */ /* 0x000fe200078e0208 */
[----:B------:R-:W3:Y:S04]  /*09f0*/  @P1 LDG.E R2, desc[UR18][R2.64+0x4] ;  /* 0x0000041202021981 */ /* 0x000ee8000c1e1900 */
[----:B------:R-:W4:Y:S04]  /*0a00*/  @!P0 LDG.E R7, desc[UR18][R6.64] ;  /* 0x0000001206078981 */ /* 0x000f28000c1e1900 */
[----:B------:R-:W4:Y:S01]  /*0a10*/  @!P0 LDG.E R8, desc[UR18][R8.64] ;  /* 0x0000001208088981 */ /* 0x000f22000c1e1900 */
[----:B--2---:R-:W-:-:S04]  /*0a20*/  @P1 IMAD R11, R11, R4, R12 ;  /* 0x000000040b0b1224 */ /* 0x004fc800078e020c */
[----:B---3--:R-:W-:-:S04]  /*0a30*/  @P1 IMAD R12, R2, R14, R11 ;  /* 0x0000000e020c1224 */ /* 0x008fc800078e020b */
[----:B----4-:R-:W-:-:S07]  /*0a40*/  @!P0 IMAD R12, R7, R8, R12 ;  /* 0x00000008070c8224 */ /* 0x010fce00078e020c */
.L_x_2:
[----:B------:R-:W1:Y:S01]  /*0a50*/  LDC.64 R2, c[0x0][0x390] ;  /* 0x0000e400ff027b82 */ /* 0x000e620000000a00 */
[----:B------:R-:W-:-:S05]  /*0a60*/  IADD3 R13, PT, PT, R0, R13, RZ ;  /* 0x0000000d000d7210 */ /* 0x000fca0007ffe0ff */
[----:B-1----:R-:W-:-:S05]  /*0a70*/  IMAD.WIDE R2, R13, 0x4, R2 ;  /* 0x000000040d027825 */ /* 0x002fca00078e0202 */
[----:B0-----:R-:W-:Y:S01]  /*0a80*/  STG.E desc[UR18][R2.64], R12 ;  /* 0x0000000c02007986 */ /* 0x001fe2000c101912 */
[----:B------:R-:W-:Y:S05]  /*0a90*/  EXIT ;  /* 0x000000000000794d */ /* 0x000fea0003800000 */
.L_x_4:
[----:B------:R-:W-:-:S00]  /*0aa0*/  BRA `(.L_x_4) ;  /* 0xfffffffc00fc7947 */ /* 0x000fc0000383ffff */
[----:B------:R-:W-:-:S00]  /*0ab0*/  NOP ;  /* 0x0000000000007918 */ /* 0x000fc00000000000 */
        /* <DEDUP_REMOVED lines=12> */
.L_x_5:


//--------------------- .nv.shared.reserved.0     --------------------------
	.section	.nv.shared.reserved.0,"aw",@nobits
	.weak		__nv_reservedSMEM_offset_0_alias
	.size		__nv_reservedSMEM_offset_0_alias, 0, 64
	.other		__nv_reservedSMEM_offset_0_alias,@"STO_CUDA_RESERVED_SHARED STV_DEFAULT"
__nv_reservedSMEM_offset_0_alias:
	.zero		0
	.zero		64


//--------------------- .nv.constant0._Z11matrixMulV1PiS_S_i --------------------------
	.section	.nv.constant0._Z11matrixMulV1PiS_S_i,"a",@progbits
	.sectionflags	@""
	.align	4
.nv.constant0._Z11matrixMulV1PiS_S_i:
	.zero		924


//--------------------- SYMBOLS --------------------------

	.type		.nv.reservedSmem.offset0,@object
	.size		.nv.reservedSmem.offset0,0x4
